	.headerflags	@"EF_CUDA_TEXMODE_UNIFIED EF_CUDA_64BIT_ADDRESS EF_CUDA_ACCELERATORS EF_CUDA_SM90 EF_CUDA_VIRTUAL_SM(EF_CUDA_SM90)"
	.elftype	@"ET_EXEC"


//--------------------- .nv.info                  --------------------------
	.section	.nv.info,"",@"SHT_CUDA_INFO"
	.align	4


	//----- nvinfo : EIATTR_REGCOUNT
	.align		4
        /*0000*/ 	.byte	0x04, 0x2f
        /*0002*/ 	.short	(.L_3 - .L_2)
	.align		4
.L_2:
        /*0004*/ 	.word	index@(triton_poi_fused__native_batch_norm_legit_no_training_relu_2)
        /*0008*/ 	.word	0x00000020


	//----- nvinfo : EIATTR_MIN_STACK_SIZE
	.align		4
.L_3:
        /*000c*/ 	.byte	0x04, 0x12
        /*000e*/ 	.short	(.L_5 - .L_4)
	.align		4
.L_4:
        /*0010*/ 	.word	index@(triton_poi_fused__native_batch_norm_legit_no_training_relu_2)
        /*0014*/ 	.word	0x00000000


	//----- nvinfo : EIATTR_FRAME_SIZE
	.align		4
.L_5:
        /*0018*/ 	.byte	0x04, 0x11
        /*001a*/ 	.short	(.L_7 - .L_6)
	.align		4
.L_6:
        /*001c*/ 	.word	index@(triton_poi_fused__native_batch_norm_legit_no_training_relu_2)
        /*0020*/ 	.word	0x00000000


	//----- nvinfo : EIATTR_MIN_STACK_SIZE
	.align		4
.L_7:
        /*0024*/ 	.byte	0x04, 0x12
        /*0026*/ 	.short	(.L_9 - .L_8)
	.align		4
.L_8:
        /*0028*/ 	.word	index@(triton_poi_fused__native_batch_norm_legit_no_training_relu_2)
        /*002c*/ 	.word	0x00000000
.L_9:


//--------------------- .nv.info.triton_poi_fused__native_batch_norm_legit_no_training_relu_2 --------------------------
	.section	.nv.info.triton_poi_fused__native_batch_norm_legit_no_training_relu_2,"",@"SHT_CUDA_INFO"
	.sectionflags	@""
	.align	4


	//----- nvinfo : EIATTR_CUDA_API_VERSION
	.align		4
        /*0000*/ 	.byte	0x04, 0x37
        /*0002*/ 	.short	(.L_11 - .L_10)
.L_10:
        /*0004*/ 	.word	0x0000007c


	//----- nvinfo : EIATTR_KPARAM_INFO
	.align		4
.L_11:
        /*0008*/ 	.byte	0x04, 0x17
        /*000a*/ 	.short	(.L_13 - .L_12)
.L_12:
        /*000c*/ 	.word	0x00000000
        /*0010*/ 	.short	0x0006
        /*0012*/ 	.short	0x0030
        /*0014*/ 	.byte	0x00, 0xf0, 0x11, 0x00


	//----- nvinfo : EIATTR_KPARAM_INFO
	.align		4
.L_13:
        /*0018*/ 	.byte	0x04, 0x17
        /*001a*/ 	.short	(.L_15 - .L_14)
.L_14:
        /*001c*/ 	.word	0x00000000
        /*0020*/ 	.short	0x0005
        /*0022*/ 	.short	0x0028
        /*0024*/ 	.byte	0x00, 0xf4, 0x21, 0x00


	//----- nvinfo : EIATTR_KPARAM_INFO
	.align		4
.L_15:
        /*0028*/ 	.byte	0x04, 0x17
        /*002a*/ 	.short	(.L_17 - .L_16)
.L_16:
        /*002c*/ 	.word	0x00000000
        /*0030*/ 	.short	0x0004
        /*0032*/ 	.short	0x0020
        /*0034*/ 	.byte	0x00, 0xf4, 0x21, 0x00


	//----- nvinfo : EIATTR_KPARAM_INFO
	.align		4
.L_17:
        /*0038*/ 	.byte	0x04, 0x17
        /*003a*/ 	.short	(.L_19 - .L_18)
.L_18:
        /*003c*/ 	.word	0x00000000
        /*0040*/ 	.short	0x0003
        /*0042*/ 	.short	0x0018
        /*0044*/ 	.byte	0x00, 0xf4, 0x21, 0x00


	//----- nvinfo : EIATTR_KPARAM_INFO
	.align		4
.L_19:
        /*0048*/ 	.byte	0x04, 0x17
        /*004a*/ 	.short	(.L_21 - .L_20)
.L_20:
        /*004c*/ 	.word	0x00000000
        /*0050*/ 	.short	0x0002
        /*0052*/ 	.short	0x0010
        /*0054*/ 	.byte	0x00, 0xf4, 0x21, 0x00


	//----- nvinfo : EIATTR_KPARAM_INFO
	.align		4
.L_21:
        /*0058*/ 	.byte	0x04, 0x17
        /*005a*/ 	.short	(.L_23 - .L_22)
.L_22:
        /*005c*/ 	.word	0x00000000
        /*0060*/ 	.short	0x0001
        /*0062*/ 	.short	0x0008
        /*0064*/ 	.byte	0x00, 0xf4, 0x21, 0x00


	//----- nvinfo : EIATTR_KPARAM_INFO
	.align		4
.L_23:
        /*0068*/ 	.byte	0x04, 0x17
        /*006a*/ 	.short	(.L_25 - .L_24)
.L_24:
        /*006c*/ 	.word	0x00000000
        /*0070*/ 	.short	0x0000
        /*0072*/ 	.short	0x0000
        /*0074*/ 	.byte	0x00, 0xf4, 0x21, 0x00


	//----- nvinfo : EIATTR_SPARSE_MMA_MASK
	.align		4
.L_25:
        /*0078*/ 	.byte	0x03, 0x50
        /*007a*/ 	.short	0x0000


	//----- nvinfo : EIATTR_MAXREG_COUNT
	.align		4
        /*007c*/ 	.byte	0x03, 0x1b
        /*007e*/ 	.short	0x00ff


	//----- nvinfo : EIATTR_EXIT_INSTR_OFFSETS
	.align		4
        /*0080*/ 	.byte	0x04, 0x1c
        /*0082*/ 	.short	(.L_27 - .L_26)


	//   ....[0]....
.L_26:
        /*0084*/ 	.word	0x00000710


	//----- nvinfo : EIATTR_REQNTID
	.align		4
.L_27:
        /*0088*/ 	.byte	0x04, 0x10
        /*008a*/ 	.short	(.L_29 - .L_28)
.L_28:
        /*008c*/ 	.word	0x00000080
        /*0090*/ 	.word	0x00000001
        /*0094*/ 	.word	0x00000001


	//----- nvinfo : EIATTR_CBANK_PARAM_SIZE
	.align		4
.L_29:
        /*0098*/ 	.byte	0x03, 0x19
        /*009a*/ 	.short	0x0034


	//----- nvinfo : EIATTR_PARAM_CBANK
	.align		4
        /*009c*/ 	.byte	0x04, 0x0a
        /*009e*/ 	.short	(.L_31 - .L_30)
	.align		4
.L_30:
        /*00a0*/ 	.word	index@(.nv.constant0.triton_poi_fused__native_batch_norm_legit_no_training_relu_2)
        /*00a4*/ 	.short	0x0210
        /*00a6*/ 	.short	0x0034


	//----- nvinfo : EIATTR_SW_WAR
	.align		4
.L_31:
        /*00a8*/ 	.byte	0x04, 0x36
        /*00aa*/ 	.short	(.L_33 - .L_32)
.L_32:
        /*00ac*/ 	.word	0x00000008
.L_33:


//--------------------- .nv.callgraph             --------------------------
	.section	.nv.callgraph,"",@"SHT_CUDA_CALLGRAPH"
	.align	4
	.sectionentsize	8
	.align		4
        /*0000*/ 	.word	0x00000000
	.align		4
        /*0004*/ 	.word	0xffffffff
	.align		4
        /*0008*/ 	.word	0x00000000
	.align		4
        /*000c*/ 	.word	0xfffffffe
	.align		4
        /*0010*/ 	.word	0x00000000
	.align		4
        /*0014*/ 	.word	0xfffffffd
	.align		4
        /*0018*/ 	.word	0x00000000
	.align		4
        /*001c*/ 	.word	0xfffffffc


//--------------------- .nv.constant4             --------------------------
	.section	.nv.constant4,"a",@progbits
	.align	8
	.align		8
.nv.constant4:
        /*0000*/ 	.dword	_$_str
	.align		8
        /*0008*/ 	.dword	_$_str_$_2


//--------------------- .text.triton_poi_fused__native_batch_norm_legit_no_training_relu_2 --------------------------
	.section	.text.triton_poi_fused__native_batch_norm_legit_no_training_relu_2,"ax",@progbits
	.align	128
        .global         triton_poi_fused__native_batch_norm_legit_no_training_relu_2
        .type           triton_poi_fused__native_batch_norm_legit_no_training_relu_2,@function
        .size           triton_poi_fused__native_batch_norm_legit_no_training_relu_2,(.L_x_1 - triton_poi_fused__native_batch_norm_legit_no_training_relu_2)
        .other          triton_poi_fused__native_batch_norm_legit_no_training_relu_2,@"STO_CUDA_ENTRY STV_DEFAULT"
triton_poi_fused__native_batch_norm_legit_no_training_relu_2:
.text.triton_poi_fused__native_batch_norm_legit_no_training_relu_2:
[----:B------:R-:W-:Y:S01]  /*0000*/  LDC R1, c[0x0][0x28] ;  /* 0x00000a00ff017b82 */ /* 0x000fe20000000800 */
[----:B------:R-:W1:Y:S07]  /*0010*/  S2R R0, SR_TID.X ;  /* 0x0000000000007919 */ /* 0x000e6e0000002100 */
[----:B------:R-:W2:Y:S01]  /*0020*/  LDC.64 R4, c[0x0][0x220] ;  /* 0x00008800ff047b82 */ /* 0x000ea20000000a00 */
[----:B------:R-:W-:Y:S01]  /*0030*/  ULDC.64 UR4, c[0x0][0x208] ;  /* 0x0000820000047ab9 */ /* 0x000fe20000000a00 */
[----:B------:R-:W3:Y:S06]  /*0040*/  S2R R7, SR_CTAID.X ;  /* 0x0000000000077919 */ /* 0x000eec0000002500 */
[----:B------:R-:W4:Y:S08]  /*0050*/  LDC.64 R12, c[0x0][0x218] ;  /* 0x00008600ff0c7b82 */ /* 0x000f300000000a00 */
[----:B------:R-:W5:Y:S08]  /*0060*/  LDC.64 R22, c[0x0][0x210] ;  /* 0x00008400ff167b82 */ /* 0x000f700000000a00 */
[----:B------:R-:W5:Y:S01]  /*0070*/  LDC.64 R20, c[0x0][0x228] ;  /* 0x00008a00ff147b82 */ /* 0x000f620000000a00 */
[----:B-1----:R-:W-:-:S07]  /*0080*/  SHF.L.U32 R0, R0, 0x2, RZ ;  /* 0x0000000200007819 */ /* 0x002fce00000006ff */
[----:B------:R-:W1:Y:S01]  /*0090*/  LDC.64 R24, c[0x0][0x230] ;  /* 0x00008c00ff187b82 */ /* 0x000e620000000a00 */
[----:B---3--:R-:W-:Y:S02]  /*00a0*/  SHF.R.S32.HI R3, RZ, 0x15, R7 ;  /* 0x00000015ff037819 */ /* 0x008fe40000011407 */
[----:B------:R-:W-:Y:S02]  /*00b0*/  LOP3.LUT R0, R0, 0x1fc, RZ, 0xc0, !PT ;  /* 0x000001fc00007812 */ /* 0x000fe400078ec0ff */
[----:B------:R-:W-:Y:S02]  /*00c0*/  SGXT R3, R3, 0x1 ;  /* 0x000000010303781a */ /* 0x000fe40000000200 */
[----:B------:R-:W-:-:S04]  /*00d0*/  LEA R0, R7, R0, 0xa ;  /* 0x0000000007007211 */ /* 0x000fc800078e50ff */
[----:B------:R-:W-:-:S04]  /*00e0*/  LEA.HI R3, R3, R0, RZ, 0x6 ;  /* 0x0000000003037211 */ /* 0x000fc800078f30ff */
[----:B------:R-:W-:-:S04]  /*00f0*/  LOP3.LUT R3, R3, 0xffffffc0, RZ, 0xc0, !PT ;  /* 0xffffffc003037812 */ /* 0x000fc800078ec0ff */
[----:B------:R-:W-:-:S05]  /*0100*/  IADD3 R3, R0, -R3, RZ ;  /* 0x8000000300037210 */ /* 0x000fca0007ffe0ff */
[----:B--2---:R-:W-:-:S06]  /*0110*/  IMAD.WIDE R4, R3, 0x4, R4 ;  /* 0x0000000403047825 */ /* 0x004fcc00078e0204 */
[----:B------:R-:W2:Y:S01]  /*0120*/  LDG.E.EL.128 R4, desc[UR4][R4.64] ;  /* 0x0000000404047981 */ /* 0x000ea2000c2e1d00 */
[----:B----4-:R-:W-:-:S04]  /*0130*/  IMAD.WIDE R12, R3, 0x4, R12 ;  /* 0x00000004030c7825 */ /* 0x010fc800078e020c */
[----:B-----5:R-:W-:Y:S02]  /*0140*/  IMAD.WIDE R22, R0, 0x4, R22 ;  /* 0x0000000400167825 */ /* 0x020fe400078e0216 */
[----:B------:R-:W3:Y:S02]  /*0150*/  LDG.E.EL.128 R12, desc[UR4][R12.64] ;  /* 0x000000040c0c7981 */ /* 0x000ee4000c2e1d00 */
[C---:B0-----:R-:W-:Y:S02]  /*0160*/  IMAD.WIDE R20, R3.reuse, 0x4, R20 ;  /* 0x0000000403147825 */ /* 0x041fe400078e0214 */
[----:B------:R-:W3:Y:S02]  /*0170*/  LDG.E.128 R16, desc[UR4][R22.64+0x800] ;  /* 0x0008000416107981 */ /* 0x000ee4000c1e1d00 */
[----:B-1----:R-:W-:-:S04]  /*0180*/  IMAD.WIDE R24, R3, 0x4, R24 ;  /* 0x0000000403187825 */ /* 0x002fc800078e0218 */
[----:B--2---:R-:W-:Y:S01]  /*0190*/  FADD R6, R6, 9.9999997473787516356e-06 ;  /* 0x3727c5ac06067421 */ /* 0x004fe20000000000 */
[----:B------:R-:W-:Y:S01]  /*01a0*/  FADD R2, R4, 9.9999997473787516356e-06 ;  /* 0x3727c5ac04027421 */ /* 0x000fe20000000000 */
[----:B------:R-:W-:-:S03]  /*01b0*/  FADD R8, R5, 9.9999997473787516356e-06 ;  /* 0x3727c5ac05087421 */ /* 0x000fc60000000000 */
[----:B------:R-:W0:Y:S08]  /*01c0*/  MUFU.SQRT R26, R2 ;  /* 0x00000002001a7308 */ /* 0x000e300000002000 */
[----:B------:R-:W1:Y:S01]  /*01d0*/  MUFU.SQRT R6, R6 ;  /* 0x0000000600067308 */ /* 0x000e620000002000 */
[----:B0-----:R-:W-:-:S07]  /*01e0*/  FSETP.GT.AND P0, PT, R26, 8.50705917302346158658e+37, PT ;  /* 0x7e8000001a00780b */ /* 0x001fce0003f04000 */
[----:B------:R0:W2:Y:S01]  /*01f0*/  MUFU.SQRT R27, R8 ;  /* 0x00000008001b7308 */ /* 0x0000a20000002000 */
[----:B------:R-:W-:Y:S02]  /*0200*/  FSETP.GEU.AND P3, PT, R26, 1.175494350822287508e-38, PT ;  /* 0x008000001a00780b */ /* 0x000fe40003f6e000 */
[C---:B-1----:R-:W-:Y:S02]  /*0210*/  FSETP.GT.AND P2, PT, R6.reuse, 8.50705917302346158658e+37, PT ;  /* 0x7e8000000600780b */ /* 0x042fe40003f44000 */
[----:B------:R-:W-:Y:S01]  /*0220*/  FSETP.GEU.AND P5, PT, R6, 1.175494350822287508e-38, PT ;  /* 0x008000000600780b */ /* 0x000fe20003fae000 */
[----:B------:R-:W-:Y:S01]  /*0230*/  HFMA2.MMA R2, -RZ, RZ, 1.625, 0 ;  /* 0x3e800000ff027435 */ /* 0x000fe200000001ff */
[----:B0-----:R-:W4:Y:S01]  /*0240*/  LDG.E.128 R8, desc[UR4][R22.64] ;  /* 0x0000000416087981 */ /* 0x001f22000c1e1d00 */
[----:B------:R-:W-:Y:S01]  /*0250*/  @P0 FMUL R26, R26, 0.25 ;  /* 0x3e8000001a1a0820 */ /* 0x000fe20000400000 */
[----:B--2---:R-:W-:-:S05]  /*0260*/  FSETP.GT.AND P1, PT, R27, 8.50705917302346158658e+37, PT ;  /* 0x7e8000001b00780b */ /* 0x004fca0003f24000 */
[----:B------:R-:W-:Y:S01]  /*0270*/  @!P3 FMUL R26, R26, 16777216 ;  /* 0x4b8000001a1ab820 */ /* 0x000fe20000400000 */
[C---:B------:R-:W-:Y:S01]  /*0280*/  FSETP.GEU.AND P4, PT, R27.reuse, 1.175494350822287508e-38, PT ;  /* 0x008000001b00780b */ /* 0x040fe20003f8e000 */
[----:B------:R-:W-:Y:S02]  /*0290*/  @P2 FMUL R6, R6, 0.25 ;  /* 0x3e80000006062820 */ /* 0x000fe40000400000 */
[----:B------:R0:W1:Y:S01]  /*02a0*/  MUFU.RCP R5, R26 ;  /* 0x0000001a00057308 */ /* 0x0000620000001000 */
[----:B------:R-:W2:Y:S01]  /*02b0*/  LDG.E.EL.128 R20, desc[UR4][R20.64] ;  /* 0x0000000414147981 */ /* 0x000ea2000c2e1d00 */
[----:B------:R-:W-:Y:S02]  /*02c0*/  @!P5 FMUL R6, R6, 16777216 ;  /* 0x4b8000000606d820 */ /* 0x000fe40000400000 */
[----:B------:R-:W-:-:S04]  /*02d0*/  @P1 FMUL R27, R27, 0.25 ;  /* 0x3e8000001b1b1820 */ /* 0x000fc80000400000 */
[----:B------:R-:W5:Y:S02]  /*02e0*/  MUFU.RCP R6, R6 ;  /* 0x0000000600067308 */ /* 0x000f640000001000 */
[----:B------:R-:W-:Y:S01]  /*02f0*/  @!P4 FMUL R27, R27, 16777216 ;  /* 0x4b8000001b1bc820 */ /* 0x000fe20000400000 */
[----:B0-----:R-:W-:-:S05]  /*0300*/  FSEL R26, R2, 1, P0 ;  /* 0x3f800000021a7808 */ /* 0x001fca0000000000 */
[----:B------:R0:W-:Y:S01]  /*0310*/  MUFU.RCP R4, R27 ;  /* 0x0000001b00047308 */ /* 0x0001e20000001000 */
[----:B------:R-:W-:Y:S01]  /*0320*/  @!P3 FMUL R26, R26, 16777216 ;  /* 0x4b8000001a1ab820 */ /* 0x000fe20000400000 */
[----:B0-----:R-:W-:-:S03]  /*0330*/  FSEL R27, R2, 1, P2 ;  /* 0x3f800000021b7808 */ /* 0x001fc60001000000 */
[----:B-1----:R-:W-:Y:S02]  /*0340*/  FMUL R3, R5, R26 ;  /* 0x0000001a05037220 */ /* 0x002fe40000400000 */
[----:B------:R-:W-:-:S04]  /*0350*/  @!P5 FMUL R27, R27, 16777216 ;  /* 0x4b8000001b1bd820 */ /* 0x000fc80000400000 */
[----:B-----5:R-:W-:Y:S02]  /*0360*/  FMUL R5, R6, R27 ;  /* 0x0000001b06057220 */ /* 0x020fe40000400000 */
[----:B------:R-:W2:Y:S01]  /*0370*/  LDG.E.EL.128 R24, desc[UR4][R24.64] ;  /* 0x0000000418187981 */ /* 0x000ea2000c2e1d00 */
[----:B------:R-:W-:-:S04]  /*0380*/  FADD R7, R7, 9.9999997473787516356e-06 ;  /* 0x3727c5ac07077421 */ /* 0x000fc80000000000 */
[----:B------:R0:W1:Y:S01]  /*0390*/  MUFU.SQRT R28, R7 ;  /* 0x00000007001c7308 */ /* 0x0000620000002000 */
[----:B------:R-:W-:Y:S01]  /*03a0*/  FSEL R29, R2, 1, P1 ;  /* 0x3f800000021d7808 */ /* 0x000fe20000800000 */
[----:B0-----:R-:W0:Y:S01]  /*03b0*/  LDC.64 R6, c[0x0][0x238] ;  /* 0x00008e00ff067b82 */ /* 0x001e220000000a00 */
[C---:B-1----:R-:W-:Y:S02]  /*03c0*/  FSETP.GT.AND P0, PT, R28.reuse, 8.50705917302346158658e+37, PT ;  /* 0x7e8000001c00780b */ /* 0x042fe40003f04000 */
[----:B------:R-:W-:-:S11]  /*03d0*/  FSETP.GEU.AND P1, PT, R28, 1.175494350822287508e-38, PT ;  /* 0x008000001c00780b */ /* 0x000fd60003f2e000 */
[----:B------:R-:W-:-:S04]  /*03e0*/  @P0 FMUL R28, R28, 0.25 ;  /* 0x3e8000001c1c0820 */ /* 0x000fc80000400000 */
[----:B------:R-:W-:Y:S01]  /*03f0*/  @!P1 FMUL R28, R28, 16777216 ;  /* 0x4b8000001c1c9820 */ /* 0x000fe20000400000 */
[----:B------:R-:W-:-:S05]  /*0400*/  @!P4 FMUL R29, R29, 16777216 ;  /* 0x4b8000001d1dc820 */ /* 0x000fca0000400000 */
[----:B------:R-:W1:Y:S01]  /*0410*/  MUFU.RCP R28, R28 ;  /* 0x0000001c001c7308 */ /* 0x000e620000001000 */
[----:B------:R-:W-:Y:S01]  /*0420*/  FMUL R4, R4, R29 ;  /* 0x0000001d04047220 */ /* 0x000fe20000400000 */
[----:B------:R-:W-:-:S05]  /*0430*/  FSEL R29, R2, 1, P0 ;  /* 0x3f800000021d7808 */ /* 0x000fca0000000000 */
[----:B------:R-:W-:Y:S01]  /*0440*/  @!P1 FMUL R29, R29, 16777216 ;  /* 0x4b8000001d1d9820 */ /* 0x000fe20000400000 */
[----:B---3--:R-:W-:Y:S01]  /*0450*/  FADD R19, R19, -R15 ;  /* 0x8000000f13137221 */ /* 0x008fe20000000000 */
[----:B------:R-:W-:Y:S01]  /*0460*/  FADD R16, R16, -R12 ;  /* 0x8000000c10107221 */ /* 0x000fe20000000000 */
[----:B------:R-:W-:Y:S01]  /*0470*/  FADD R18, R18, -R14 ;  /* 0x8000000e12127221 */ /* 0x000fe20000000000 */
[----:B-1----:R-:W-:Y:S01]  /*0480*/  FMUL R2, R28, R29 ;  /* 0x0000001d1c027220 */ /* 0x002fe20000400000 */
[----:B------:R-:W-:Y:S01]  /*0490*/  FADD R17, R17, -R13 ;  /* 0x8000000d11117221 */ /* 0x000fe20000000000 */
[----:B----4-:R-:W-:Y:S01]  /*04a0*/  FADD R11, R11, -R15 ;  /* 0x8000000f0b0b7221 */ /* 0x010fe20000000000 */
[----:B------:R-:W-:Y:S01]  /*04b0*/  FADD R8, R8, -R12 ;  /* 0x8000000c08087221 */ /* 0x000fe20000000000 */
[----:B------:R-:W-:Y:S02]  /*04c0*/  FADD R12, R10, -R14 ;  /* 0x8000000e0a0c7221 */ /* 0x000fe40000000000 */
[C---:B------:R-:W-:Y:S01]  /*04d0*/  FMUL R10, R2.reuse, R11 ;  /* 0x0000000b020a7220 */ /* 0x040fe20000400000 */
[----:B------:R-:W-:Y:S01]  /*04e0*/  FMUL R2, R2, R19 ;  /* 0x0000001302027220 */ /* 0x000fe20000400000 */
[----:B------:R-:W-:Y:S01]  /*04f0*/  FADD R9, R9, -R13 ;  /* 0x8000000d09097221 */ /* 0x000fe20000000000 */
[C---:B------:R-:W-:Y:S01]  /*0500*/  FMUL R11, R5.reuse, R12 ;  /* 0x0000000c050b7220 */ /* 0x040fe20000400000 */
[----:B------:R-:W-:Y:S01]  /*0510*/  FMUL R5, R5, R18 ;  /* 0x0000001205057220 */ /* 0x000fe20000400000 */
[C---:B------:R-:W-:Y:S01]  /*0520*/  FMUL R15, R3.reuse, R8 ;  /* 0x00000008030f7220 */ /* 0x040fe20000400000 */
[C---:B------:R-:W-:Y:S01]  /*0530*/  FMUL R8, R4.reuse, R17 ;  /* 0x0000001104087220 */ /* 0x040fe20000400000 */
[----:B------:R-:W-:Y:S01]  /*0540*/  FMUL R13, R3, R16 ;  /* 0x00000010030d7220 */ /* 0x000fe20000400000 */
[----:B------:R-:W-:Y:S01]  /*0550*/  FMUL R12, R4, R9 ;  /* 0x00000009040c7220 */ /* 0x000fe20000400000 */
[----:B--2---:R-:W-:Y:S01]  /*0560*/  FFMA R2, R23, R2, R27 ;  /* 0x0000000217027223 */ /* 0x004fe2000000001b */
[----:B------:R-:W-:Y:S01]  /*0570*/  FFMA R5, R22, R5, R26 ;  /* 0x0000000516057223 */ /* 0x000fe2000000001a */
[----:B------:R-:W-:Y:S01]  /*0580*/  FFMA R8, R21, R8, R25 ;  /* 0x0000000815087223 */ /* 0x000fe20000000019 */
[----:B------:R-:W-:Y:S01]  /*0590*/  FFMA R10, R23, R10, R27 ;  /* 0x0000000a170a7223 */ /* 0x000fe2000000001b */
[C-C-:B------:R-:W-:Y:S01]  /*05a0*/  FFMA R3, R20.reuse, R15, R24.reuse ;  /* 0x0000000f14037223 */ /* 0x140fe20000000018 */
[----:B------:R-:W-:Y:S01]  /*05b0*/  FFMA R4, R20, R13, R24 ;  /* 0x0000000d14047223 */ /* 0x000fe20000000018 */
[----:B------:R-:W-:Y:S01]  /*05c0*/  FFMA R9, R21, R12, R25 ;  /* 0x0000000c15097223 */ /* 0x000fe20000000019 */
[----:B------:R-:W-:Y:S01]  /*05d0*/  FFMA R22, R22, R11, R26 ;  /* 0x0000000b16167223 */ /* 0x000fe2000000001a */
[----:B------:R-:W-:Y:S01]  /*05e0*/  FSETP.GEU.AND P6, PT, R2, RZ, PT ;  /* 0x000000ff0200720b */ /* 0x000fe20003fce000 */
[----:B0-----:R-:W-:Y:S01]  /*05f0*/  IMAD.WIDE R12, R0, 0x4, R6 ;  /* 0x00000004000c7825 */ /* 0x001fe200078e0206 */
[----:B------:R-:W-:-:S02]  /*0600*/  FSETP.GEU.AND P5, PT, R5, RZ, PT ;  /* 0x000000ff0500720b */ /* 0x000fc40003fae000 */
[----:B------:R-:W-:Y:S02]  /*0610*/  FSETP.GEU.AND P4, PT, R8, RZ, PT ;  /* 0x000000ff0800720b */ /* 0x000fe40003f8e000 */
[----:B------:R-:W-:Y:S02]  /*0620*/  FSETP.GEU.AND P3, PT, R10, RZ, PT ;  /* 0x000000ff0a00720b */ /* 0x000fe40003f6e000 */
[----:B------:R-:W-:Y:S02]  /*0630*/  SEL R7, R2, RZ, P6 ;  /* 0x000000ff02077207 */ /* 0x000fe40003000000 */
[----:B------:R-:W-:Y:S02]  /*0640*/  FSETP.GEU.AND P0, PT, R4, RZ, PT ;  /* 0x000000ff0400720b */ /* 0x000fe40003f0e000 */
[----:B------:R-:W-:Y:S02]  /*0650*/  FSETP.GEU.AND P2, PT, R22, RZ, PT ;  /* 0x000000ff1600720b */ /* 0x000fe40003f4e000 */
[----:B------:R-:W-:-:S02]  /*0660*/  FSETP.GEU.AND P1, PT, R9, RZ, PT ;  /* 0x000000ff0900720b */ /* 0x000fc40003f2e000 */
[----:B------:R-:W-:Y:S02]  /*0670*/  FSETP.GEU.AND P6, PT, R3, RZ, PT ;  /* 0x000000ff0300720b */ /* 0x000fe40003fce000 */
[----:B------:R-:W-:Y:S02]  /*0680*/  SEL R6, R5, RZ, P5 ;  /* 0x000000ff05067207 */ /* 0x000fe40002800000 */
[----:B------:R-:W-:Y:S02]  /*0690*/  SEL R5, R8, RZ, P4 ;  /* 0x000000ff08057207 */ /* 0x000fe40002000000 */
[----:B------:R-:W-:Y:S02]  /*06a0*/  SEL R11, R10, RZ, P3 ;  /* 0x000000ff0a0b7207 */ /* 0x000fe40001800000 */
[----:B------:R-:W-:Y:S02]  /*06b0*/  SEL R10, R22, RZ, P2 ;  /* 0x000000ff160a7207 */ /* 0x000fe40001000000 */
[----:B------:R-:W-:-:S02]  /*06c0*/  SEL R9, R9, RZ, P1 ;  /* 0x000000ff09097207 */ /* 0x000fc40000800000 */
[----:B------:R-:W-:Y:S02]  /*06d0*/  SEL R8, R3, RZ, P6 ;  /* 0x000000ff03087207 */ /* 0x000fe40003000000 */
[----:B------:R-:W-:-:S03]  /*06e0*/  SEL R4, R4, RZ, P0 ;  /* 0x000000ff04047207 */ /* 0x000fc60000000000 */
[----:B------:R-:W-:Y:S04]  /*06f0*/  STG.E.128 desc[UR4][R12.64], R8 ;  /* 0x000000080c007986 */ /* 0x000fe8000c101d04 */
[----:B------:R-:W-:Y:S01]  /*0700*/  STG.E.128 desc[UR4][R12.64+0x800], R4 ;  /* 0x000800040c007986 */ /* 0x000fe2000c101d04 */
[----:B------:R-:W-:Y:S05]  /*0710*/  EXIT ;  /* 0x000000000000794d */ /* 0x000fea0003800000 */
.L_x_0:
[----:B------:R-:W-:-:S00]  /*0720*/  BRA `(.L_x_0) ;  /* 0xfffffffc00fc7947 */ /* 0x000fc0000383ffff */
[----:B------:R-:W-:-:S00]  /*0730*/  NOP ;  /* 0x0000000000007918 */ /* 0x000fc00000000000 */
        /* <DEDUP_REMOVED lines=12> */
.L_x_1:


//--------------------- .nv.global.init           --------------------------
	.section	.nv.global.init,"aw",@progbits
.nv.global.init:
	.type		_$_str,@object
	.size		_$_str,(_$_str_$_2 - _$_str)
_$_str:
        /*0000*/ 	.byte	0x5f, 0x5f, 0x43, 0x55, 0x44, 0x41, 0x5f, 0x46, 0x54, 0x5a, 0x00
	.type		_$_str_$_2,@object
	.size		_$_str_$_2,(.L_1 - _$_str_$_2)
_$_str_$_2:
        /*000b*/ 	.byte	0x5f, 0x5f, 0x43, 0x55, 0x44, 0x41, 0x5f, 0x50, 0x52, 0x45, 0x43, 0x5f, 0x53, 0x51, 0x52, 0x54
        /*001b*/ 	.byte	0x00
.L_1:


//--------------------- .nv.constant0.triton_poi_fused__native_batch_norm_legit_no_training_relu_2 --------------------------
	.section	.nv.constant0.triton_poi_fused__native_batch_norm_legit_no_training_relu_2,"a",@progbits
	.sectionflags	@""
	.align	4
.nv.constant0.triton_poi_fused__native_batch_norm_legit_no_training_relu_2:
	.zero		580
